//
// Generated by NVIDIA NVVM Compiler
//
// Compiler Build ID: CL-36424714
// Cuda compilation tools, release 13.0, V13.0.88
// Based on NVVM 20.0.0
//

.version 9.0
.target sm_100
.address_size 64

	// .globl	_Z9integrateifPf

.visible .entry _Z9integrateifPf(
	.param .u32 _Z9integrateifPf_param_0,
	.param .f32 _Z9integrateifPf_param_1,
	.param .u64 .ptr .align 1 _Z9integrateifPf_param_2
)
{
	.reg .pred 	%p<2>;
	.reg .b32 	%r<6>;
	.reg .b32 	%f<6>;
	.reg .b64 	%rd<5>;
	.reg .b64 	%fd<13>;

	ld.param.u32 	%r2, [_Z9integrateifPf_param_0];
	ld.param.f32 	%f1, [_Z9integrateifPf_param_1];
	ld.param.u64 	%rd1, [_Z9integrateifPf_param_2];
	mov.u32 	%r3, %ctaid.x;
	mov.u32 	%r4, %ntid.x;
	mov.u32 	%r5, %tid.x;
	mad.lo.s32 	%r1, %r3, %r4, %r5;
	setp.ge.s32 	%p1, %r1, %r2;
	@%p1 bra 	$L__BB0_2;
	cvta.to.global.u64 	%rd2, %rd1;
	cvt.rn.f64.s32 	%fd1, %r1;
	add.f64 	%fd2, %fd1, 0d3FE0000000000000;
	cvt.f64.f32 	%fd3, %f1;
	mul.f64 	%fd4, %fd2, %fd3;
	cvt.rn.f32.f64 	%f2, %fd4;
	mul.f32 	%f3, %f2, %f2;
	cvt.f64.f32 	%fd5, %f3;
	mov.f64 	%fd6, 0d3FF0000000000000;
	sub.f64 	%fd7, %fd6, %fd5;
	sqrt.rn.f64 	%fd8, %fd7;
	rcp.rn.f64 	%fd9, %fd8;
	cvt.rn.f32.f64 	%f4, %fd9;
	cvt.f64.f32 	%fd10, %f4;
	add.f64 	%fd11, %fd10, %fd10;
	mul.f64 	%fd12, %fd11, %fd3;
	cvt.rn.f32.f64 	%f5, %fd12;
	mul.wide.s32 	%rd3, %r1, 4;
	add.s64 	%rd4, %rd2, %rd3;
	st.global.f32 	[%rd4], %f5;
$L__BB0_2:
	ret;

}


// ===== COMPILED SASS (sm_100) =====

	.target	sm_100

	.elftype	@"ET_EXEC"


//--------------------- .note.nv.tkinfo           --------------------------
	.section	.note.nv.tkinfo,"",@"SHT_NOTE"
	.sectionflags	@"SHF_NOTE_NV_TKINFO"
	.tkinfo
        /*0018*/ 	.word	0x00000002
        /*0030*/ 	.string	""
        /*0030*/ 	.string	"ptxas"
        /*0030*/ 	.string	"Cuda compilation tools, release 13.0, V13.0.88"
        /*0030*/ 	.string	"Build cuda_13.0.r13.0/compiler.36424714_0"
        /*0030*/ 	.string	"-arch sm_100 -m 64 "



//--------------------- .note.nv.cuinfo           --------------------------
	.section	.note.nv.cuinfo,"",@"SHT_NOTE"
	.sectionflags	@"SHF_NOTE_NV_CUINFO"
        /*0018*/ 	.short	0x0002
        /*001a*/ 	.short	0x0064
        /*001c*/ 	.short	0x0082
	.zero		2


//--------------------- .nv.info                  --------------------------
	.section	.nv.info,"",@"SHT_CUDA_INFO"
	.align	4


	//----- nvinfo : EIATTR_REGCOUNT
	.align		4
        /*0000*/ 	.byte	0x04, 0x2f
        /*0002*/ 	.short	(.L_1 - .L_0)
	.align		4
.L_0:
        /*0004*/ 	.word	index@(_Z9integrateifPf)
        /*0008*/ 	.word	0x00000014


	//----- nvinfo : EIATTR_FRAME_SIZE
	.align		4
.L_1:
        /*000c*/ 	.byte	0x04, 0x11
        /*000e*/ 	.short	(.L_3 - .L_2)
	.align		4
.L_2:
        /*0010*/ 	.word	index@($__internal_1_$__cuda_sm20_dsqrt_rn_f64_mediumpath_v1)
        /*0014*/ 	.word	0x00000000


	//----- nvinfo : EIATTR_FRAME_SIZE
	.align		4
.L_3:
        /*0018*/ 	.byte	0x04, 0x11
        /*001a*/ 	.short	(.L_5 - .L_4)
	.align		4
.L_4:
        /*001c*/ 	.word	index@($__internal_0_$__cuda_sm20_dblrcp_rn_slowpath_v3)
        /*0020*/ 	.word	0x00000000


	//----- nvinfo : EIATTR_FRAME_SIZE
	.align		4
.L_5:
        /*0024*/ 	.byte	0x04, 0x11
        /*0026*/ 	.short	(.L_7 - .L_6)
	.align		4
.L_6:
        /*0028*/ 	.word	index@(_Z9integrateifPf)
        /*002c*/ 	.word	0x00000000


	//----- nvinfo : EIATTR_MIN_STACK_SIZE
	.align		4
.L_7:
        /*0030*/ 	.byte	0x04, 0x12
        /*0032*/ 	.short	(.L_9 - .L_8)
	.align		4
.L_8:
        /*0034*/ 	.word	index@(_Z9integrateifPf)
        /*0038*/ 	.word	0x00000000
.L_9:


//--------------------- .nv.compat                --------------------------
	.section	.nv.compat,"",@"SHT_CUDA_COMPAT_INFO"
	.align	4
        /*0000*/ 	.byte	0x02, 0x09, 0x00, 0x00, 0x02, 0x02, 0x01, 0x00, 0x02, 0x05, 0x05, 0x00, 0x03, 0x07, 0x01, 0x01
        /*0010*/ 	.byte	0x02, 0x03, 0x00, 0x00, 0x02, 0x06, 0x01, 0x00, 0x04, 0x0b, 0x08, 0x00, 0x01, 0x00, 0x00, 0x00
        /*0020*/ 	.byte	0x00, 0x00, 0x00, 0x00


//--------------------- .nv.info._Z9integrateifPf --------------------------
	.section	.nv.info._Z9integrateifPf,"",@"SHT_CUDA_INFO"
	.sectionflags	@""
	.align	4


	//----- nvinfo : EIATTR_CUDA_API_VERSION
	.align		4
        /*0000*/ 	.byte	0x04, 0x37
        /*0002*/ 	.short	(.L_11 - .L_10)
.L_10:
        /*0004*/ 	.word	0x00000082


	//----- nvinfo : EIATTR_KPARAM_INFO
	.align		4
.L_11:
        /*0008*/ 	.byte	0x04, 0x17
        /*000a*/ 	.short	(.L_13 - .L_12)
.L_12:
        /*000c*/ 	.word	0x00000000
        /*0010*/ 	.short	0x0002
        /*0012*/ 	.short	0x0008
        /*0014*/ 	.byte	0x00, 0xf5, 0x21, 0x00


	//----- nvinfo : EIATTR_KPARAM_INFO
	.align		4
.L_13:
        /*0018*/ 	.byte	0x04, 0x17
        /*001a*/ 	.short	(.L_15 - .L_14)
.L_14:
        /*001c*/ 	.word	0x00000000
        /*0020*/ 	.short	0x0001
        /*0022*/ 	.short	0x0004
        /*0024*/ 	.byte	0x00, 0xf0, 0x11, 0x00


	//----- nvinfo : EIATTR_KPARAM_INFO
	.align		4
.L_15:
        /*0028*/ 	.byte	0x04, 0x17
        /*002a*/ 	.short	(.L_17 - .L_16)
.L_16:
        /*002c*/ 	.word	0x00000000
        /*0030*/ 	.short	0x0000
        /*0032*/ 	.short	0x0000
        /*0034*/ 	.byte	0x00, 0xf0, 0x11, 0x00


	//----- nvinfo : EIATTR_SPARSE_MMA_MASK
	.align		4
.L_17:
        /*0038*/ 	.byte	0x03, 0x50
        /*003a*/ 	.short	0x0000


	//----- nvinfo : EIATTR_MAXREG_COUNT
	.align		4
        /*003c*/ 	.byte	0x03, 0x1b
        /*003e*/ 	.short	0x00ff


	//----- nvinfo : EIATTR_MERCURY_ISA_VERSION
	.align		4
        /*0040*/ 	.byte	0x03, 0x5f
        /*0042*/ 	.short	0x0101


	//----- nvinfo : EIATTR_VRC_CTA_INIT_COUNT
	.align		4
        /*0044*/ 	.byte	0x02, 0x4a
	.zero		1
	.zero		1


	//----- nvinfo : EIATTR_EXIT_INSTR_OFFSETS
	.align		4
        /*0048*/ 	.byte	0x04, 0x1c
        /*004a*/ 	.short	(.L_19 - .L_18)


	//   ....[0]....
.L_18:
        /*004c*/ 	.word	0x00000070


	//   ....[1]....
        /*0050*/ 	.word	0x00000400


	//----- nvinfo : EIATTR_CRS_STACK_SIZE
	.align		4
.L_19:
        /*0054*/ 	.byte	0x04, 0x1e
        /*0056*/ 	.short	(.L_21 - .L_20)
.L_20:
        /*0058*/ 	.word	0x00000000


	//----- nvinfo : EIATTR_CBANK_PARAM_SIZE
	.align		4
.L_21:
        /*005c*/ 	.byte	0x03, 0x19
        /*005e*/ 	.short	0x0010


	//----- nvinfo : EIATTR_PARAM_CBANK
	.align		4
        /*0060*/ 	.byte	0x04, 0x0a
        /*0062*/ 	.short	(.L_23 - .L_22)
	.align		4
.L_22:
        /*0064*/ 	.word	index@(.nv.constant0._Z9integrateifPf)
        /*0068*/ 	.short	0x0380
        /*006a*/ 	.short	0x0010


	//----- nvinfo : EIATTR_SW_WAR
	.align		4
.L_23:
        /*006c*/ 	.byte	0x04, 0x36
        /*006e*/ 	.short	(.L_25 - .L_24)
.L_24:
        /*0070*/ 	.word	0x00000008
.L_25:


//--------------------- .nv.callgraph             --------------------------
	.section	.nv.callgraph,"",@"SHT_CUDA_CALLGRAPH"
	.align	4
	.sectionentsize	8
	.align		4
        /*0000*/ 	.word	0x00000000
	.align		4
        /*0004*/ 	.word	0xffffffff
	.align		4
        /*0008*/ 	.word	0x00000000
	.align		4
        /*000c*/ 	.word	0xfffffffe
	.align		4
        /*0010*/ 	.word	0x00000000
	.align		4
        /*0014*/ 	.word	0xfffffffd
	.align		4
        /*0018*/ 	.word	0x00000000
	.align		4
        /*001c*/ 	.word	0xfffffffc


//--------------------- .text._Z9integrateifPf    --------------------------
	.section	.text._Z9integrateifPf,"ax",@progbits
	.align	128
        .global         _Z9integrateifPf
        .type           _Z9integrateifPf,@function
        .size           _Z9integrateifPf,(.L_x_14 - _Z9integrateifPf)
        .other          _Z9integrateifPf,@"STO_CUDA_ENTRY STV_DEFAULT"
_Z9integrateifPf:
.text._Z9integrateifPf:
[----:B------:R-:W-:Y:S01]  /*0000*/  LDC R1, c[0x0][0x37c] ;  /* 0x0000df00ff017b82 */ /* 0x000fe20000000800 */
[----:B------:R-:W0:Y:S07]  /*0010*/  S2R R3, SR_TID.X ;  /* 0x0000000000037919 */ /* 0x000e2e0000002100 */
[----:B------:R-:W0:Y:S01]  /*0020*/  S2UR UR4, SR_CTAID.X ;  /* 0x00000000000479c3 */ /* 0x000e220000002500 */
[----:B------:R-:W1:Y:S07]  /*0030*/  LDCU UR5, c[0x0][0x380] ;  /* 0x00007000ff0577ac */ /* 0x000e6e0008000800 */
[----:B------:R-:W0:Y:S02]  /*0040*/  LDC R0, c[0x0][0x360] ;  /* 0x0000d800ff007b82 */ /* 0x000e240000000800 */
[----:B0-----:R-:W-:-:S05]  /*0050*/  IMAD R0, R0, UR4, R3 ;  /* 0x0000000400007c24 */ /* 0x001fca000f8e0203 */
[----:B-1----:R-:W-:-:S13]  /*0060*/  ISETP.GE.AND P0, PT, R0, UR5, PT ;  /* 0x0000000500007c0c */ /* 0x002fda000bf06270 */
[----:B------:R-:W-:Y:S05]  /*0070*/  @P0 EXIT ;  /* 0x000000000000094d */ /* 0x000fea0003800000 */
[----:B------:R-:W0:Y:S01]  /*0080*/  LDCU UR4, c[0x0][0x384] ;  /* 0x00007080ff0477ac */ /* 0x000e220008000800 */
[----:B------:R-:W1:Y:S01]  /*0090*/  I2F.F64 R4, R0 ;  /* 0x0000000000047312 */ /* 0x000e620000201c00 */
[----:B------:R-:W-:Y:S01]  /*00a0*/  IMAD.MOV.U32 R12, RZ, RZ, 0x0 ;  /* 0x00000000ff0c7424 */ /* 0x000fe200078e00ff */
[----:B------:R-:W-:Y:S01]  /*00b0*/  BSSY.RECONVERGENT B0, `(.L_x_0) ;  /* 0x000001b000007945 */ /* 0x000fe20003800200 */
[----:B------:R-:W-:Y:S01]  /*00c0*/  IMAD.MOV.U32 R13, RZ, RZ, 0x3fd80000 ;  /* 0x3fd80000ff0d7424 */ /* 0x000fe200078e00ff */
[----:B-1----:R-:W-:-:S04]  /*00d0*/  DADD R4, R4, 0.5 ;  /* 0x3fe0000004047429 */ /* 0x002fc80000000000 */
[----:B0-----:R-:W0:Y:S04]  /*00e0*/  F2F.F64.F32 R2, UR4 ;  /* 0x0000000400027d10 */ /* 0x001e280008201800 */
[----:B0-----:R-:W-:-:S10]  /*00f0*/  DMUL R4, R4, R2 ;  /* 0x0000000204047228 */ /* 0x001fd40000000000 */
[----:B------:R-:W0:Y:S02]  /*0100*/  F2F.F32.F64 R4, R4 ;  /* 0x0000000400047310 */ /* 0x000e240000301000 */
[----:B0-----:R-:W-:-:S06]  /*0110*/  FMUL R14, R4, R4 ;  /* 0x00000004040e7220 */ /* 0x001fcc0000400000 */
[----:B------:R-:W0:Y:S02]  /*0120*/  F2F.F64.F32 R6, R14 ;  /* 0x0000000e00067310 */ /* 0x000e240000201800 */
[----:B0-----:R-:W-:-:S06]  /*0130*/  DADD R6, -R6, 1 ;  /* 0x3ff0000006067429 */ /* 0x001fcc0000000100 */
[----:B------:R-:W0:Y:S04]  /*0140*/  MUFU.RSQ64H R9, R7 ;  /* 0x0000000700097308 */ /* 0x000e280000001c00 */
[----:B------:R-:W-:-:S05]  /*0150*/  VIADD R8, R7, 0xfcb00000 ;  /* 0xfcb0000007087836 */ /* 0x000fca0000000000 */
[----:B------:R-:W-:Y:S01]  /*0160*/  ISETP.GE.U32.AND P0, PT, R8, 0x7ca00000, PT ;  /* 0x7ca000000800780c */ /* 0x000fe20003f06070 */
[----:B0-----:R-:W-:-:S08]  /*0170*/  DMUL R10, R8, R8 ;  /* 0x00000008080a7228 */ /* 0x001fd00000000000 */
[----:B------:R-:W-:-:S08]  /*0180*/  DFMA R10, R6, -R10, 1 ;  /* 0x3ff00000060a742b */ /* 0x000fd0000000080a */
[----:B------:R-:W-:Y:S02]  /*0190*/  DFMA R12, R10, R12, 0.5 ;  /* 0x3fe000000a0c742b */ /* 0x000fe4000000000c */
[----:B------:R-:W-:-:S08]  /*01a0*/  DMUL R10, R8, R10 ;  /* 0x0000000a080a7228 */ /* 0x000fd00000000000 */
[----:B------:R-:W-:-:S08]  /*01b0*/  DFMA R10, R12, R10, R8 ;  /* 0x0000000a0c0a722b */ /* 0x000fd00000000008 */
[----:B------:R-:W-:Y:S02]  /*01c0*/  DMUL R12, R6, R10 ;  /* 0x0000000a060c7228 */ /* 0x000fe40000000000 */
[----:B------:R-:W-:Y:S01]  /*01d0*/  IADD3 R17, PT, PT, R11, -0x100000, RZ ;  /* 0xfff000000b117810 */ /* 0x000fe20007ffe0ff */
[----:B------:R-:W-:-:S05]  /*01e0*/  IMAD.MOV.U32 R16, RZ, RZ, R10 ;  /* 0x000000ffff107224 */ /* 0x000fca00078e000a */
[----:B------:R-:W-:-:S08]  /*01f0*/  DFMA R14, R12, -R12, R6 ;  /* 0x8000000c0c0e722b */ /* 0x000fd00000000006 */
[----:B------:R-:W-:Y:S01]  /*0200*/  DFMA R4, R14, R16, R12 ;  /* 0x000000100e04722b */ /* 0x000fe2000000000c */
[----:B------:R-:W-:Y:S10]  /*0210*/  @!P0 BRA `(.L_x_1) ;  /* 0x0000000000108947 */ /* 0x000ff40003800000 */
[----:B------:R-:W-:-:S07]  /*0220*/  MOV R4, 0x240 ;  /* 0x0000024000047802 */ /* 0x000fce0000000f00 */
[----:B------:R-:W-:Y:S05]  /*0230*/  CALL.REL.NOINC `($__internal_1_$__cuda_sm20_dsqrt_rn_f64_mediumpath_v1) ;  /* 0x0000000400187944 */ /* 0x000fea0003c00000 */
[----:B------:R-:W-:Y:S01]  /*0240*/  IMAD.MOV.U32 R4, RZ, RZ, R8 ;  /* 0x000000ffff047224 */ /* 0x000fe200078e0008 */
[----:B------:R-:W-:-:S07]  /*0250*/  MOV R5, R9 ;  /* 0x0000000900057202 */ /* 0x000fce0000000f00 */
.L_x_1:
[----:B------:R-:W-:Y:S05]  /*0260*/  BSYNC.RECONVERGENT B0 ;  /* 0x0000000000007941 */ /* 0x000fea0003800200 */
.L_x_0:
[----:B------:R-:W0:Y:S01]  /*0270*/  MUFU.RCP64H R7, R5 ;  /* 0x0000000500077308 */ /* 0x000e220000001800 */
[----:B------:R-:W-:Y:S01]  /*0280*/  VIADD R6, R5, 0x300402 ;  /* 0x0030040205067836 */ /* 0x000fe20000000000 */
[----:B------:R-:W1:Y:S01]  /*0290*/  LDCU.64 UR4, c[0x0][0x358] ;  /* 0x00006b00ff0477ac */ /* 0x000e620008000a00 */
[----:B------:R-:W-:Y:S03]  /*02a0*/  BSSY.RECONVERGENT B0, `(.L_x_2) ;  /* 0x000000d000007945 */ /* 0x000fe60003800200 */
[----:B------:R-:W-:Y:S01]  /*02b0*/  FSETP.GEU.AND P0, PT, |R6|, 5.8789094863358348022e-39, PT ;  /* 0x004004020600780b */ /* 0x000fe20003f0e200 */
[----:B0-----:R-:W-:-:S08]  /*02c0*/  DFMA R8, R6, -R4, 1 ;  /* 0x3ff000000608742b */ /* 0x001fd00000000804 */
[----:B------:R-:W-:-:S08]  /*02d0*/  DFMA R8, R8, R8, R8 ;  /* 0x000000080808722b */ /* 0x000fd00000000008 */
[----:B------:R-:W-:-:S08]  /*02e0*/  DFMA R8, R6, R8, R6 ;  /* 0x000000080608722b */ /* 0x000fd00000000006 */
[----:B------:R-:W-:-:S08]  /*02f0*/  DFMA R10, R8, -R4, 1 ;  /* 0x3ff00000080a742b */ /* 0x000fd00000000804 */
[----:B------:R-:W-:Y:S01]  /*0300*/  DFMA R8, R8, R10, R8 ;  /* 0x0000000a0808722b */ /* 0x000fe20000000008 */
[----:B-1----:R-:W-:Y:S10]  /*0310*/  @P0 BRA `(.L_x_3) ;  /* 0x0000000000140947 */ /* 0x002ff40003800000 */
[----:B------:R-:W-:Y:S01]  /*0320*/  LOP3.LUT R6, R5, 0x7fffffff, RZ, 0xc0, !PT ;  /* 0x7fffffff05067812 */ /* 0x000fe200078ec0ff */
[----:B------:R-:W-:Y:S01]  /*0330*/  IMAD.MOV.U32 R8, RZ, RZ, R4 ;  /* 0x000000ffff087224 */ /* 0x000fe200078e0004 */
[----:B------:R-:W-:Y:S02]  /*0340*/  MOV R4, 0x370 ;  /* 0x0000037000047802 */ /* 0x000fe40000000f00 */
[----:B------:R-:W-:-:S07]  /*0350*/  IADD3 R10, PT, PT, R6, -0x100000, RZ ;  /* 0xfff00000060a7810 */ /* 0x000fce0007ffe0ff */
[----:B------:R-:W-:Y:S05]  /*0360*/  CALL.REL.NOINC `($__internal_0_$__cuda_sm20_dblrcp_rn_slowpath_v3) ;  /* 0x0000000000287944 */ /* 0x000fea0003c00000 */
.L_x_3:
[----:B------:R-:W-:Y:S05]  /*0370*/  BSYNC.RECONVERGENT B0 ;  /* 0x0000000000007941 */ /* 0x000fea0003800200 */
.L_x_2:
[----:B------:R-:W0:Y:S01]  /*0380*/  F2F.F32.F64 R8, R8 ;  /* 0x0000000800087310 */ /* 0x000e220000301000 */
[----:B------:R-:W1:Y:S07]  /*0390*/  LDC.64 R6, c[0x0][0x388] ;  /* 0x0000e200ff067b82 */ /* 0x000e6e0000000a00 */
[----:B0-----:R-:W0:Y:S02]  /*03a0*/  F2F.F64.F32 R4, R8 ;  /* 0x0000000800047310 */ /* 0x001e240000201800 */
[----:B0-----:R-:W-:-:S08]  /*03b0*/  DADD R4, R4, R4 ;  /* 0x0000000004047229 */ /* 0x001fd00000000004 */
[----:B------:R-:W-:Y:S01]  /*03c0*/  DMUL R4, R2, R4 ;  /* 0x0000000402047228 */ /* 0x000fe20000000000 */
[----:B-1----:R-:W-:-:S09]  /*03d0*/  IMAD.WIDE R2, R0, 0x4, R6 ;  /* 0x0000000400027825 */ /* 0x002fd200078e0206 */
[----:B------:R-:W0:Y:S02]  /*03e0*/  F2F.F32.F64 R5, R4 ;  /* 0x0000000400057310 */ /* 0x000e240000301000 */
[----:B0-----:R-:W-:Y:S01]  /*03f0*/  STG.E desc[UR4][R2.64], R5 ;  /* 0x0000000502007986 */ /* 0x001fe2000c101904 */
[----:B------:R-:W-:Y:S05]  /*0400*/  EXIT ;  /* 0x000000000000794d */ /* 0x000fea0003800000 */
        .weak           $__internal_0_$__cuda_sm20_dblrcp_rn_slowpath_v3
        .type           $__internal_0_$__cuda_sm20_dblrcp_rn_slowpath_v3,@function
        .size           $__internal_0_$__cuda_sm20_dblrcp_rn_slowpath_v3,($__internal_1_$__cuda_sm20_dsqrt_rn_f64_mediumpath_v1 - $__internal_0_$__cuda_sm20_dblrcp_rn_slowpath_v3)
$__internal_0_$__cuda_sm20_dblrcp_rn_slowpath_v3:
[----:B------:R-:W-:Y:S01]  /*0410*/  IMAD.MOV.U32 R6, RZ, RZ, R8 ;  /* 0x000000ffff067224 */ /* 0x000fe200078e0008 */
[----:B------:R-:W-:Y:S01]  /*0420*/  BSSY.RECONVERGENT B1, `(.L_x_4) ;  /* 0x0000025000017945 */ /* 0x000fe20003800200 */
[----:B------:R-:W-:-:S06]  /*0430*/  IMAD.MOV.U32 R7, RZ, RZ, R5 ;  /* 0x000000ffff077224 */ /* 0x000fcc00078e0005 */
[----:B------:R-:W-:-:S14]  /*0440*/  DSETP.GTU.AND P0, PT, |R6|, +INF , PT ;  /* 0x7ff000000600742a */ /* 0x000fdc0003f0c200 */
[----:B------:R-:W-:Y:S05]  /*0450*/  @P0 BRA `(.L_x_5) ;  /* 0x00000000007c0947 */ /* 0x000fea0003800000 */
[----:B------:R-:W-:-:S04]  /*0460*/  LOP3.LUT R11, R5, 0x7fffffff, RZ, 0xc0, !PT ;  /* 0x7fffffff050b7812 */ /* 0x000fc800078ec0ff */
[----:B------:R-:W-:-:S04]  /*0470*/  IADD3 R5, PT, PT, R11, -0x1, RZ ;  /* 0xffffffff0b057810 */ /* 0x000fc80007ffe0ff */
[----:B------:R-:W-:-:S13]  /*0480*/  ISETP.GE.U32.AND P0, PT, R5, 0x7fefffff, PT ;  /* 0x7fefffff0500780c */ /* 0x000fda0003f06070 */
[----:B------:R-:W-:Y:S01]  /*0490*/  @P0 LOP3.LUT R9, R7, 0x7ff00000, RZ, 0x3c, !PT ;  /* 0x7ff0000007090812 */ /* 0x000fe200078e3cff */
[----:B------:R-:W-:Y:S01]  /*04a0*/  @P0 IMAD.MOV.U32 R8, RZ, RZ, RZ ;  /* 0x000000ffff080224 */ /* 0x000fe200078e00ff */
[----:B------:R-:W-:Y:S06]  /*04b0*/  @P0 BRA `(.L_x_6) ;  /* 0x00000000006c0947 */ /* 0x000fec0003800000 */
[----:B------:R-:W-:-:S13]  /*04c0*/  ISETP.GE.U32.AND P0, PT, R11, 0x1000001, PT ;  /* 0x010000010b00780c */ /* 0x000fda0003f06070 */
[----:B------:R-:W-:Y:S05]  /*04d0*/  @!P0 BRA `(.L_x_7) ;  /* 0x0000000000348947 */ /* 0x000fea0003800000 */
[----:B------:R-:W-:Y:S01]  /*04e0*/  VIADD R9, R7, 0xc0200000 ;  /* 0xc020000007097836 */ /* 0x000fe20000000000 */
[----:B------:R-:W-:-:S03]  /*04f0*/  MOV R8, R6 ;  /* 0x0000000600087202 */ /* 0x000fc60000000f00 */
[----:B------:R-:W0:Y:S03]  /*0500*/  MUFU.RCP64H R11, R9 ;  /* 0x00000009000b7308 */ /* 0x000e260000001800 */
[----:B0-----:R-:W-:-:S08]  /*0510*/  DFMA R12, -R8, R10, 1 ;  /* 0x3ff00000080c742b */ /* 0x001fd0000000010a */
[----:B------:R-:W-:-:S08]  /*0520*/  DFMA R12, R12, R12, R12 ;  /* 0x0000000c0c0c722b */ /* 0x000fd0000000000c */
[----:B------:R-:W-:-:S08]  /*0530*/  DFMA R12, R10, R12, R10 ;  /* 0x0000000c0a0c722b */ /* 0x000fd0000000000a */
[----:B------:R-:W-:-:S08]  /*0540*/  DFMA R10, -R8, R12, 1 ;  /* 0x3ff00000080a742b */ /* 0x000fd0000000010c */
[----:B------:R-:W-:-:S08]  /*0550*/  DFMA R10, R12, R10, R12 ;  /* 0x0000000a0c0a722b */ /* 0x000fd0000000000c */
[----:B------:R-:W-:-:S08]  /*0560*/  DMUL R10, R10, 2.2250738585072013831e-308 ;  /* 0x001000000a0a7828 */ /* 0x000fd00000000000 */
[----:B------:R-:W-:-:S08]  /*0570*/  DFMA R6, -R6, R10, 1 ;  /* 0x3ff000000606742b */ /* 0x000fd0000000010a */
[----:B------:R-:W-:-:S08]  /*0580*/  DFMA R6, R6, R6, R6 ;  /* 0x000000060606722b */ /* 0x000fd00000000006 */
[----:B------:R-:W-:Y:S01]  /*0590*/  DFMA R8, R10, R6, R10 ;  /* 0x000000060a08722b */ /* 0x000fe2000000000a */
[----:B------:R-:W-:Y:S10]  /*05a0*/  BRA `(.L_x_6) ;  /* 0x0000000000307947 */ /* 0x000ff40003800000 */
.L_x_7:
[----:B------:R-:W-:Y:S01]  /*05b0*/  DMUL R6, R6, 8.11296384146066816958e+31 ;  /* 0x4690000006067828 */ /* 0x000fe20000000000 */
[----:B------:R-:W-:-:S05]  /*05c0*/  IMAD.MOV.U32 R8, RZ, RZ, R10 ;  /* 0x000000ffff087224 */ /* 0x000fca00078e000a */
[----:B------:R-:W0:Y:S02]  /*05d0*/  MUFU.RCP64H R9, R7 ;  /* 0x0000000700097308 */ /* 0x000e240000001800 */
[----:B0-----:R-:W-:-:S08]  /*05e0*/  DFMA R10, -R6, R8, 1 ;  /* 0x3ff00000060a742b */ /* 0x001fd00000000108 */
[----:B------:R-:W-:-:S08]  /*05f0*/  DFMA R10, R10, R10, R10 ;  /* 0x0000000a0a0a722b */ /* 0x000fd0000000000a */
[----:B------:R-:W-:-:S08]  /*0600*/  DFMA R10, R8, R10, R8 ;  /* 0x0000000a080a722b */ /* 0x000fd00000000008 */
[----:B------:R-:W-:-:S08]  /*0610*/  DFMA R8, -R6, R10, 1 ;  /* 0x3ff000000608742b */ /* 0x000fd0000000010a */
[----:B------:R-:W-:-:S08]  /*0620*/  DFMA R8, R10, R8, R10 ;  /* 0x000000080a08722b */ /* 0x000fd0000000000a */
[----:B------:R-:W-:Y:S01]  /*0630*/  DMUL R8, R8, 8.11296384146066816958e+31 ;  /* 0x4690000008087828 */ /* 0x000fe20000000000 */
[----:B------:R-:W-:Y:S10]  /*0640*/  BRA `(.L_x_6) ;  /* 0x0000000000087947 */ /* 0x000ff40003800000 */
.L_x_5:
[----:B------:R-:W-:Y:S01]  /*0650*/  LOP3.LUT R9, R7, 0x80000, RZ, 0xfc, !PT ;  /* 0x0008000007097812 */ /* 0x000fe200078efcff */
[----:B------:R-:W-:-:S07]  /*0660*/  IMAD.MOV.U32 R8, RZ, RZ, R6 ;  /* 0x000000ffff087224 */ /* 0x000fce00078e0006 */
.L_x_6:
[----:B------:R-:W-:Y:S05]  /*0670*/  BSYNC.RECONVERGENT B1 ;  /* 0x0000000000017941 */ /* 0x000fea0003800200 */
.L_x_4:
[----:B------:R-:W-:-:S04]  /*0680*/  MOV R5, 0x0 ;  /* 0x0000000000057802 */ /* 0x000fc80000000f00 */
[----:B------:R-:W-:Y:S05]  /*0690*/  RET.REL.NODEC R4 `(_Z9integrateifPf) ;  /* 0xfffffff804587950 */ /* 0x000fea0003c3ffff */
        .weak           $__internal_1_$__cuda_sm20_dsqrt_rn_f64_mediumpath_v1
        .type           $__internal_1_$__cuda_sm20_dsqrt_rn_f64_mediumpath_v1,@function
        .size           $__internal_1_$__cuda_sm20_dsqrt_rn_f64_mediumpath_v1,(.L_x_14 - $__internal_1_$__cuda_sm20_dsqrt_rn_f64_mediumpath_v1)
$__internal_1_$__cuda_sm20_dsqrt_rn_f64_mediumpath_v1:
[----:B------:R-:W-:Y:S01]  /*06a0*/  ISETP.GE.U32.AND P0, PT, R8, -0x3400000, PT ;  /* 0xfcc000000800780c */ /* 0x000fe20003f06070 */
[----:B------:R-:W-:Y:S01]  /*06b0*/  BSSY.RECONVERGENT B1, `(.L_x_8) ;  /* 0x0000024000017945 */ /* 0x000fe20003800200 */
[----:B------:R-:W-:-:S11]  /*06c0*/  IMAD.MOV.U32 R11, RZ, RZ, R17 ;  /* 0x000000ffff0b7224 */ /* 0x000fd600078e0011 */
[----:B------:R-:W-:Y:S05]  /*06d0*/  @!P0 BRA `(.L_x_9) ;  /* 0x0000000000208947 */ /* 0x000fea0003800000 */
[----:B------:R-:W-:-:S10]  /*06e0*/  DFMA.RM R10, R14, R10, R12 ;  /* 0x0000000a0e0a722b */ /* 0x000fd4000000400c */
[----:B------:R-:W-:-:S05]  /*06f0*/  IADD3 R8, P0, PT, R10, 0x1, RZ ;  /* 0x000000010a087810 */ /* 0x000fca0007f1e0ff */
[----:B------:R-:W-:-:S06]  /*0700*/  IMAD.X R9, RZ, RZ, R11, P0 ;  /* 0x000000ffff097224 */ /* 0x000fcc00000e060b */
[----:B------:R-:W-:-:S08]  /*0710*/  DFMA.RP R6, -R10, R8, R6 ;  /* 0x000000080a06722b */ /* 0x000fd00000008106 */
[----:B------:R-:W-:-:S06]  /*0720*/  DSETP.GT.AND P0, PT, R6, RZ, PT ;  /* 0x000000ff0600722a */ /* 0x000fcc0003f04000 */
[----:B------:R-:W-:Y:S02]  /*0730*/  FSEL R8, R8, R10, P0 ;  /* 0x0000000a08087208 */ /* 0x000fe40000000000 */
[----:B------:R-:W-:Y:S01]  /*0740*/  FSEL R9, R9, R11, P0 ;  /* 0x0000000b09097208 */ /* 0x000fe20000000000 */
[----:B------:R-:W-:Y:S06]  /*0750*/  BRA `(.L_x_10) ;  /* 0x0000000000647947 */ /* 0x000fec0003800000 */
.L_x_9:
[----:B------:R-:W-:-:S14]  /*0760*/  DSETP.NE.AND P0, PT, R6, RZ, PT ;  /* 0x000000ff0600722a */ /* 0x000fdc0003f05000 */
[----:B------:R-:W-:Y:S05]  /*0770*/  @!P0 BRA `(.L_x_11) ;  /* 0x0000000000588947 */ /* 0x000fea0003800000 */
[----:B------:R-:W-:-:S13]  /*0780*/  ISETP.GE.AND P0, PT, R7, RZ, PT ;  /* 0x000000ff0700720c */ /* 0x000fda0003f06270 */
[----:B------:R-:W-:Y:S01]  /*0790*/  @!P0 MOV R8, 0x0 ;  /* 0x0000000000088802 */ /* 0x000fe20000000f00 */
[----:B------:R-:W-:Y:S01]  /*07a0*/  @!P0 IMAD.MOV.U32 R9, RZ, RZ, -0x80000 ;  /* 0xfff80000ff098424 */ /* 0x000fe200078e00ff */
[----:B------:R-:W-:Y:S06]  /*07b0*/  @!P0 BRA `(.L_x_10) ;  /* 0x00000000004c8947 */ /* 0x000fec0003800000 */
[----:B------:R-:W-:-:S13]  /*07c0*/  ISETP.GT.AND P0, PT, R7, 0x7fefffff, PT ;  /* 0x7fefffff0700780c */ /* 0x000fda0003f04270 */
[----:B------:R-:W-:Y:S05]  /*07d0*/  @P0 BRA `(.L_x_11) ;  /* 0x0000000000400947 */ /* 0x000fea0003800000 */
[----:B------:R-:W-:Y:S01]  /*07e0*/  DMUL R6, R6, 8.11296384146066816958e+31 ;  /* 0x4690000006067828 */ /* 0x000fe20000000000 */
[----:B------:R-:W-:Y:S01]  /*07f0*/  IMAD.MOV.U32 R8, RZ, RZ, RZ ;  /* 0x000000ffff087224 */ /* 0x000fe200078e00ff */
[----:B------:R-:W-:Y:S01]  /*0800*/  MOV R12, 0x0 ;  /* 0x00000000000c7802 */ /* 0x000fe20000000f00 */
[----:B------:R-:W-:-:S03]  /*0810*/  IMAD.MOV.U32 R13, RZ, RZ, 0x3fd80000 ;  /* 0x3fd80000ff0d7424 */ /* 0x000fc600078e00ff */
[----:B------:R-:W0:Y:S02]  /*0820*/  MUFU.RSQ64H R9, R7 ;  /* 0x0000000700097308 */ /* 0x000e240000001c00 */
[----:B0-----:R-:W-:-:S08]  /*0830*/  DMUL R10, R8, R8 ;  /* 0x00000008080a7228 */ /* 0x001fd00000000000 */
[----:B------:R-:W-:-:S08]  /*0840*/  DFMA R10, R6, -R10, 1 ;  /* 0x3ff00000060a742b */ /* 0x000fd0000000080a */
[----:B------:R-:W-:Y:S02]  /*0850*/  DFMA R12, R10, R12, 0.5 ;  /* 0x3fe000000a0c742b */ /* 0x000fe4000000000c */
[----:B------:R-:W-:-:S08]  /*0860*/  DMUL R10, R8, R10 ;  /* 0x0000000a080a7228 */ /* 0x000fd00000000000 */
[----:B------:R-:W-:-:S08]  /*0870*/  DFMA R10, R12, R10, R8 ;  /* 0x0000000a0c0a722b */ /* 0x000fd00000000008 */
[----:B------:R-:W-:Y:S02]  /*0880*/  DMUL R8, R6, R10 ;  /* 0x0000000a06087228 */ /* 0x000fe40000000000 */
[----:B------:R-:W-:-:S06]  /*0890*/  VIADD R11, R11, 0xfff00000 ;  /* 0xfff000000b0b7836 */ /* 0x000fcc0000000000 */
[----:B------:R-:W-:-:S08]  /*08a0*/  DFMA R12, R8, -R8, R6 ;  /* 0x80000008080c722b */ /* 0x000fd00000000006 */
[----:B------:R-:W-:-:S10]  /*08b0*/  DFMA R8, R10, R12, R8 ;  /* 0x0000000c0a08722b */ /* 0x000fd40000000008 */
[----:B------:R-:W-:Y:S01]  /*08c0*/  IADD3 R9, PT, PT, R9, -0x3500000, RZ ;  /* 0xfcb0000009097810 */ /* 0x000fe20007ffe0ff */
[----:B------:R-:W-:Y:S06]  /*08d0*/  BRA `(.L_x_10) ;  /* 0x0000000000047947 */ /* 0x000fec0003800000 */
.L_x_11:
[----:B------:R-:W-:-:S11]  /*08e0*/  DADD R8, R6, R6 ;  /* 0x0000000006087229 */ /* 0x000fd60000000006 */
.L_x_10:
[----:B------:R-:W-:Y:S05]  /*08f0*/  BSYNC.RECONVERGENT B1 ;  /* 0x0000000000017941 */ /* 0x000fea0003800200 */
.L_x_8:
[----:B------:R-:W-:-:S04]  /*0900*/  IMAD.MOV.U32 R5, RZ, RZ, 0x0 ;  /* 0x00000000ff057424 */ /* 0x000fc800078e00ff */
[----:B------:R-:W-:Y:S05]  /*0910*/  RET.REL.NODEC R4 `(_Z9integrateifPf) ;  /* 0xfffffff404b87950 */ /* 0x000fea0003c3ffff */
.L_x_12:
[----:B------:R-:W-:-:S00]  /*0920*/  BRA `(.L_x_12) ;  /* 0xfffffffc00fc7947 */ /* 0x000fc0000383ffff */
[----:B------:R-:W-:-:S00]  /*0930*/  NOP ;  /* 0x0000000000007918 */ /* 0x000fc00000000000 */
        /* <DEDUP_REMOVED lines=12> */
.L_x_14:


//--------------------- .nv.shared.reserved.0     --------------------------
	.section	.nv.shared.reserved.0,"aw",@nobits
	.weak		__nv_reservedSMEM_offset_0_alias
	.size		__nv_reservedSMEM_offset_0_alias, 0, 64
	.other		__nv_reservedSMEM_offset_0_alias,@"STO_CUDA_RESERVED_SHARED STV_DEFAULT"
__nv_reservedSMEM_offset_0_alias:
	.zero		0
	.zero		64


//--------------------- .nv.constant0._Z9integrateifPf --------------------------
	.section	.nv.constant0._Z9integrateifPf,"a",@progbits
	.sectionflags	@""
	.align	4
.nv.constant0._Z9integrateifPf:
	.zero		912


//--------------------- SYMBOLS --------------------------

	.type		.nv.reservedSmem.offset0,@object
	.size		.nv.reservedSmem.offset0,0x4
